	.headerflags	@"EF_CUDA_TEXMODE_UNIFIED EF_CUDA_64BIT_ADDRESS EF_CUDA_ACCELERATORS EF_CUDA_SM90 EF_CUDA_VIRTUAL_SM(EF_CUDA_SM90)"
	.elftype	@"ET_EXEC"


//--------------------- .nv.info                  --------------------------
	.section	.nv.info,"",@"SHT_CUDA_INFO"
	.align	4


	//----- nvinfo : EIATTR_REGCOUNT
	.align		4
        /*0000*/ 	.byte	0x04, 0x2f
        /*0002*/ 	.short	(.L_3 - .L_2)
	.align		4
.L_2:
        /*0004*/ 	.word	index@(triton_poi_fused__native_batch_norm_legit_no_training_cat_relu_96)
        /*0008*/ 	.word	0x0000001e


	//----- nvinfo : EIATTR_MIN_STACK_SIZE
	.align		4
.L_3:
        /*000c*/ 	.byte	0x04, 0x12
        /*000e*/ 	.short	(.L_5 - .L_4)
	.align		4
.L_4:
        /*0010*/ 	.word	index@(triton_poi_fused__native_batch_norm_legit_no_training_cat_relu_96)
        /*0014*/ 	.word	0x00000000


	//----- nvinfo : EIATTR_FRAME_SIZE
	.align		4
.L_5:
        /*0018*/ 	.byte	0x04, 0x11
        /*001a*/ 	.short	(.L_7 - .L_6)
	.align		4
.L_6:
        /*001c*/ 	.word	index@(triton_poi_fused__native_batch_norm_legit_no_training_cat_relu_96)
        /*0020*/ 	.word	0x00000000


	//----- nvinfo : EIATTR_MIN_STACK_SIZE
	.align		4
.L_7:
        /*0024*/ 	.byte	0x04, 0x12
        /*0026*/ 	.short	(.L_9 - .L_8)
	.align		4
.L_8:
        /*0028*/ 	.word	index@(triton_poi_fused__native_batch_norm_legit_no_training_cat_relu_96)
        /*002c*/ 	.word	0x00000000
.L_9:


//--------------------- .nv.info.triton_poi_fused__native_batch_norm_legit_no_training_cat_relu_96 --------------------------
	.section	.nv.info.triton_poi_fused__native_batch_norm_legit_no_training_cat_relu_96,"",@"SHT_CUDA_INFO"
	.sectionflags	@""
	.align	4


	//----- nvinfo : EIATTR_CUDA_API_VERSION
	.align		4
        /*0000*/ 	.byte	0x04, 0x37
        /*0002*/ 	.short	(.L_11 - .L_10)
.L_10:
        /*0004*/ 	.word	0x0000007c


	//----- nvinfo : EIATTR_KPARAM_INFO
	.align		4
.L_11:
        /*0008*/ 	.byte	0x04, 0x17
        /*000a*/ 	.short	(.L_13 - .L_12)
.L_12:
        /*000c*/ 	.word	0x00000000
        /*0010*/ 	.short	0x000e
        /*0012*/ 	.short	0x0070
        /*0014*/ 	.byte	0x00, 0xf0, 0x11, 0x00


	//----- nvinfo : EIATTR_KPARAM_INFO
	.align		4
.L_13:
        /*0018*/ 	.byte	0x04, 0x17
        /*001a*/ 	.short	(.L_15 - .L_14)
.L_14:
        /*001c*/ 	.word	0x00000000
        /*0020*/ 	.short	0x000d
        /*0022*/ 	.short	0x0068
        /*0024*/ 	.byte	0x00, 0xf4, 0x21, 0x00


	//----- nvinfo : EIATTR_KPARAM_INFO
	.align		4
.L_15:
        /*0028*/ 	.byte	0x04, 0x17
        /*002a*/ 	.short	(.L_17 - .L_16)
.L_16:
        /*002c*/ 	.word	0x00000000
        /*0030*/ 	.short	0x000c
        /*0032*/ 	.short	0x0060
        /*0034*/ 	.byte	0x00, 0xf4, 0x21, 0x00


	//----- nvinfo : EIATTR_KPARAM_INFO
	.align		4
.L_17:
        /*0038*/ 	.byte	0x04, 0x17
        /*003a*/ 	.short	(.L_19 - .L_18)
.L_18:
        /*003c*/ 	.word	0x00000000
        /*0040*/ 	.short	0x000b
        /*0042*/ 	.short	0x0058
        /*0044*/ 	.byte	0x00, 0xf4, 0x21, 0x00


	//----- nvinfo : EIATTR_KPARAM_INFO
	.align		4
.L_19:
        /*0048*/ 	.byte	0x04, 0x17
        /*004a*/ 	.short	(.L_21 - .L_20)
.L_20:
        /*004c*/ 	.word	0x00000000
        /*0050*/ 	.short	0x000a
        /*0052*/ 	.short	0x0050
        /*0054*/ 	.byte	0x00, 0xf4, 0x21, 0x00


	//----- nvinfo : EIATTR_KPARAM_INFO
	.align		4
.L_21:
        /*0058*/ 	.byte	0x04, 0x17
        /*005a*/ 	.short	(.L_23 - .L_22)
.L_22:
        /*005c*/ 	.word	0x00000000
        /*0060*/ 	.short	0x0009
        /*0062*/ 	.short	0x0048
        /*0064*/ 	.byte	0x00, 0xf4, 0x21, 0x00


	//----- nvinfo : EIATTR_KPARAM_INFO
	.align		4
.L_23:
        /*0068*/ 	.byte	0x04, 0x17
        /*006a*/ 	.short	(.L_25 - .L_24)
.L_24:
        /*006c*/ 	.word	0x00000000
        /*0070*/ 	.short	0x0008
        /*0072*/ 	.short	0x0040
        /*0074*/ 	.byte	0x00, 0xf4, 0x21, 0x00


	//----- nvinfo : EIATTR_KPARAM_INFO
	.align		4
.L_25:
        /*0078*/ 	.byte	0x04, 0x17
        /*007a*/ 	.short	(.L_27 - .L_26)
.L_26:
        /*007c*/ 	.word	0x00000000
        /*0080*/ 	.short	0x0007
        /*0082*/ 	.short	0x0038
        /*0084*/ 	.byte	0x00, 0xf4, 0x21, 0x00


	//----- nvinfo : EIATTR_KPARAM_INFO
	.align		4
.L_27:
        /*0088*/ 	.byte	0x04, 0x17
        /*008a*/ 	.short	(.L_29 - .L_28)
.L_28:
        /*008c*/ 	.word	0x00000000
        /*0090*/ 	.short	0x0006
        /*0092*/ 	.short	0x0030
        /*0094*/ 	.byte	0x00, 0xf4, 0x21, 0x00


	//----- nvinfo : EIATTR_KPARAM_INFO
	.align		4
.L_29:
        /*0098*/ 	.byte	0x04, 0x17
        /*009a*/ 	.short	(.L_31 - .L_30)
.L_30:
        /*009c*/ 	.word	0x00000000
        /*00a0*/ 	.short	0x0005
        /*00a2*/ 	.short	0x0028
        /*00a4*/ 	.byte	0x00, 0xf4, 0x21, 0x00


	//----- nvinfo : EIATTR_KPARAM_INFO
	.align		4
.L_31:
        /*00a8*/ 	.byte	0x04, 0x17
        /*00aa*/ 	.short	(.L_33 - .L_32)
.L_32:
        /*00ac*/ 	.word	0x00000000
        /*00b0*/ 	.short	0x0004
        /*00b2*/ 	.short	0x0020
        /*00b4*/ 	.byte	0x00, 0xf4, 0x21, 0x00


	//----- nvinfo : EIATTR_KPARAM_INFO
	.align		4
.L_33:
        /*00b8*/ 	.byte	0x04, 0x17
        /*00ba*/ 	.short	(.L_35 - .L_34)
.L_34:
        /*00bc*/ 	.word	0x00000000
        /*00c0*/ 	.short	0x0003
        /*00c2*/ 	.short	0x0018
        /*00c4*/ 	.byte	0x00, 0xf4, 0x21, 0x00


	//----- nvinfo : EIATTR_KPARAM_INFO
	.align		4
.L_35:
        /*00c8*/ 	.byte	0x04, 0x17
        /*00ca*/ 	.short	(.L_37 - .L_36)
.L_36:
        /*00cc*/ 	.word	0x00000000
        /*00d0*/ 	.short	0x0002
        /*00d2*/ 	.short	0x0010
        /*00d4*/ 	.byte	0x00, 0xf4, 0x21, 0x00


	//----- nvinfo : EIATTR_KPARAM_INFO
	.align		4
.L_37:
        /*00d8*/ 	.byte	0x04, 0x17
        /*00da*/ 	.short	(.L_39 - .L_38)
.L_38:
        /*00dc*/ 	.word	0x00000000
        /*00e0*/ 	.short	0x0001
        /*00e2*/ 	.short	0x0008
        /*00e4*/ 	.byte	0x00, 0xf4, 0x21, 0x00


	//----- nvinfo : EIATTR_KPARAM_INFO
	.align		4
.L_39:
        /*00e8*/ 	.byte	0x04, 0x17
        /*00ea*/ 	.short	(.L_41 - .L_40)
.L_40:
        /*00ec*/ 	.word	0x00000000
        /*00f0*/ 	.short	0x0000
        /*00f2*/ 	.short	0x0000
        /*00f4*/ 	.byte	0x00, 0xf4, 0x21, 0x00


	//----- nvinfo : EIATTR_SPARSE_MMA_MASK
	.align		4
.L_41:
        /*00f8*/ 	.byte	0x03, 0x50
        /*00fa*/ 	.short	0x0000


	//----- nvinfo : EIATTR_MAXREG_COUNT
	.align		4
        /*00fc*/ 	.byte	0x03, 0x1b
        /*00fe*/ 	.short	0x00ff


	//----- nvinfo : EIATTR_EXIT_INSTR_OFFSETS
	.align		4
        /*0100*/ 	.byte	0x04, 0x1c
        /*0102*/ 	.short	(.L_43 - .L_42)


	//   ....[0]....
.L_42:
        /*0104*/ 	.word	0x00000a30


	//   ....[1]....
        /*0108*/ 	.word	0x00000a50


	//----- nvinfo : EIATTR_REQNTID
	.align		4
.L_43:
        /*010c*/ 	.byte	0x04, 0x10
        /*010e*/ 	.short	(.L_45 - .L_44)
.L_44:
        /*0110*/ 	.word	0x00000080
        /*0114*/ 	.word	0x00000001
        /*0118*/ 	.word	0x00000001


	//----- nvinfo : EIATTR_CBANK_PARAM_SIZE
	.align		4
.L_45:
        /*011c*/ 	.byte	0x03, 0x19
        /*011e*/ 	.short	0x0074


	//----- nvinfo : EIATTR_PARAM_CBANK
	.align		4
        /*0120*/ 	.byte	0x04, 0x0a
        /*0122*/ 	.short	(.L_47 - .L_46)
	.align		4
.L_46:
        /*0124*/ 	.word	index@(.nv.constant0.triton_poi_fused__native_batch_norm_legit_no_training_cat_relu_96)
        /*0128*/ 	.short	0x0210
        /*012a*/ 	.short	0x0074


	//----- nvinfo : EIATTR_SW_WAR
	.align		4
.L_47:
        /*012c*/ 	.byte	0x04, 0x36
        /*012e*/ 	.short	(.L_49 - .L_48)
.L_48:
        /*0130*/ 	.word	0x00000008
.L_49:


//--------------------- .nv.callgraph             --------------------------
	.section	.nv.callgraph,"",@"SHT_CUDA_CALLGRAPH"
	.align	4
	.sectionentsize	8
	.align		4
        /*0000*/ 	.word	0x00000000
	.align		4
        /*0004*/ 	.word	0xffffffff
	.align		4
        /*0008*/ 	.word	0x00000000
	.align		4
        /*000c*/ 	.word	0xfffffffe
	.align		4
        /*0010*/ 	.word	0x00000000
	.align		4
        /*0014*/ 	.word	0xfffffffd
	.align		4
        /*0018*/ 	.word	0x00000000
	.align		4
        /*001c*/ 	.word	0xfffffffc


//--------------------- .nv.constant4             --------------------------
	.section	.nv.constant4,"a",@progbits
	.align	8
	.align		8
.nv.constant4:
        /*0000*/ 	.dword	_$_str
	.align		8
        /*0008*/ 	.dword	_$_str_$_2


//--------------------- .text.triton_poi_fused__native_batch_norm_legit_no_training_cat_relu_96 --------------------------
	.section	.text.triton_poi_fused__native_batch_norm_legit_no_training_cat_relu_96,"ax",@progbits
	.align	128
        .global         triton_poi_fused__native_batch_norm_legit_no_training_cat_relu_96
        .type           triton_poi_fused__native_batch_norm_legit_no_training_cat_relu_96,@function
        .size           triton_poi_fused__native_batch_norm_legit_no_training_cat_relu_96,(.L_x_1 - triton_poi_fused__native_batch_norm_legit_no_training_cat_relu_96)
        .other          triton_poi_fused__native_batch_norm_legit_no_training_cat_relu_96,@"STO_CUDA_ENTRY STV_DEFAULT"
triton_poi_fused__native_batch_norm_legit_no_training_cat_relu_96:
.text.triton_poi_fused__native_batch_norm_legit_no_training_cat_relu_96:
[----:B------:R-:W0:Y:S01]  /*0000*/  LDC R1, c[0x0][0x28] ;  /* 0x00000a00ff017b82 */ /* 0x000e220000000800 */
[----:B------:R-:W1:Y:S01]  /*0010*/  S2R R0, SR_TID.X ;  /* 0x0000000000007919 */ /* 0x000e620000002100 */
[----:B------:R-:W-:Y:S01]  /*0020*/  ULDC.64 UR4, c[0x0][0x240] ;  /* 0x0000900000047ab9 */ /* 0x000fe20000000a00 */
[----:B------:R-:W-:Y:S01]  /*0030*/  ULDC.64 UR8, c[0x0][0x238] ;  /* 0x00008e0000087ab9 */ /* 0x000fe20000000a00 */
[----:B------:R-:W-:Y:S01]  /*0040*/  ULDC.64 UR6, c[0x0][0x230] ;  /* 0x00008c0000067ab9 */ /* 0x000fe20000000a00 */
[----:B------:R-:W2:Y:S01]  /*0050*/  S2R R17, SR_CTAID.X ;  /* 0x0000000000117919 */ /* 0x000ea20000002500 */
[----:B------:R-:W-:Y:S01]  /*0060*/  ULDC.64 UR10, c[0x0][0x248] ;  /* 0x00009200000a7ab9 */ /* 0x000fe20000000a00 */
[----:B-1----:R-:W-:-:S05]  /*0070*/  IMAD.SHL.U32 R0, R0, 0x2, RZ ;  /* 0x0000000200007824 */ /* 0x002fca00078e00ff */
[----:B------:R-:W-:-:S05]  /*0080*/  LOP3.LUT R0, R0, 0xfe, RZ, 0xc0, !PT ;  /* 0x000000fe00007812 */ /* 0x000fca00078ec0ff */
[----:B--2---:R-:W-:-:S04]  /*0090*/  IMAD R17, R17, 0x100, R0 ;  /* 0x0000010011117824 */ /* 0x004fc800078e0200 */
[----:B------:R-:W-:Y:S01]  /*00a0*/  IMAD.HI R14, R17, 0x4bda12f7, RZ ;  /* 0x4bda12f7110e7827 */ /* 0x000fe200078e02ff */
[----:B------:R-:W-:-:S04]  /*00b0*/  SHF.R.S32.HI R0, RZ, 0x1f, R17 ;  /* 0x0000001fff007819 */ /* 0x000fc80000011411 */
[----:B------:R-:W-:Y:S02]  /*00c0*/  LEA.HI R0, R0, R17, RZ, 0x2 ;  /* 0x0000001100007211 */ /* 0x000fe400078f10ff */
[----:B------:R-:W-:Y:S02]  /*00d0*/  SHF.R.U32.HI R5, RZ, 0x1f, R14 ;  /* 0x0000001fff057819 */ /* 0x000fe4000001160e */
[----:B------:R-:W-:Y:S02]  /*00e0*/  SHF.R.S32.HI R19, RZ, 0x2, R0 ;  /* 0x00000002ff137819 */ /* 0x000fe40000011400 */
[----:B------:R-:W-:Y:S02]  /*00f0*/  LOP3.LUT R0, R0, 0xfffffffc, RZ, 0xc0, !PT ;  /* 0xfffffffc00007812 */ /* 0x000fe400078ec0ff */
[----:B------:R-:W-:Y:S01]  /*0100*/  LEA.HI.SX32 R14, R14, R5, 0x16 ;  /* 0x000000050e0e7211 */ /* 0x000fe200078fb2ff */
[----:B------:R-:W-:-:S05]  /*0110*/  IMAD.HI R2, R19, 0x4bda12f7, RZ ;  /* 0x4bda12f713027827 */ /* 0x000fca00078e02ff */
[----:B------:R-:W-:-:S04]  /*0120*/  SHF.R.U32.HI R3, RZ, 0x1f, R2 ;  /* 0x0000001fff037819 */ /* 0x000fc80000011602 */
[----:B------:R-:W-:Y:S01]  /*0130*/  LEA.HI.SX32 R2, R2, R3, 0x18 ;  /* 0x0000000302027211 */ /* 0x000fe200078fc2ff */
[----:B------:R-:W-:-:S04]  /*0140*/  IMAD.IADD R3, R17, 0x1, -R0 ;  /* 0x0000000111037824 */ /* 0x000fc800078e0a00 */
[----:B------:R-:W-:Y:S02]  /*0150*/  IMAD R19, R2, -0x360, R19 ;  /* 0xfffffca002137824 */ /* 0x000fe400078e0213 */
[----:B------:R-:W-:Y:S02]  /*0160*/  IMAD R3, R14, 0x80, R3 ;  /* 0x000000800e037824 */ /* 0x000fe400078e0203 */
[C---:B------:R-:W-:Y:S01]  /*0170*/  IMAD.SHL.U32 R0, R19.reuse, 0x4, RZ ;  /* 0x0000000413007824 */ /* 0x040fe200078e00ff */
[----:B------:R-:W-:Y:S02]  /*0180*/  LOP3.LUT R13, R19, 0xffffffe0, RZ, 0xc0, !PT ;  /* 0xffffffe0130d7812 */ /* 0x000fe400078ec0ff */
[----:B------:R-:W-:Y:S02]  /*0190*/  SHF.R.S32.HI R5, RZ, 0x1f, R3 ;  /* 0x0000001fff057819 */ /* 0x000fe40000011403 */
[----:B------:R-:W-:Y:S02]  /*01a0*/  IADD3 R3, P0, R0, R3, RZ ;  /* 0x0000000300037210 */ /* 0x000fe40007f1e0ff */
[----:B------:R-:W-:-:S02]  /*01b0*/  ISETP.NE.AND P3, PT, R13, 0x320, PT ;  /* 0x000003200d00780c */ /* 0x000fc40003f65270 */
[----:B------:R-:W-:Y:S01]  /*01c0*/  LEA.HI.X.SX32 R10, R0, R5, 0x1, P0 ;  /* 0x00000005000a7211 */ /* 0x000fe200000f0eff */
[----:B------:R-:W-:Y:S01]  /*01d0*/  IMAD.SHL.U32 R12, R3, 0x4, RZ ;  /* 0x00000004030c7824 */ /* 0x000fe200078e00ff */
[----:B------:R-:W-:Y:S02]  /*01e0*/  ISETP.LT.AND P1, PT, R17, 0x3600, !P3 ;  /* 0x000036001100780c */ /* 0x000fe40005f21270 */
[----:B------:R-:W-:Y:S02]  /*01f0*/  CS2R R4, SRZ ;  /* 0x0000000000047805 */ /* 0x000fe4000001ff00 */
[----:B------:R-:W-:Y:S02]  /*0200*/  SHF.L.U64.HI R10, R3, 0x2, R10 ;  /* 0x00000002030a7819 */ /* 0x000fe4000001020a */
[----:B------:R-:W-:-:S04]  /*0210*/  IADD3 R2, P0, R12, UR4, RZ ;  /* 0x000000040c027c10 */ /* 0x000fc8000ff1e0ff */
[----:B------:R-:W-:Y:S01]  /*0220*/  IADD3.X R3, R10, UR5, RZ, P0, !PT ;  /* 0x000000050a037c10 */ /* 0x000fe200087fe4ff */
[----:B------:R-:W-:-:S04]  /*0230*/  ULDC.64 UR4, c[0x0][0x208] ;  /* 0x0000820000047ab9 */ /* 0x000fc80000000a00 */
[----:B------:R1:W2:Y:S01]  /*0240*/  @P1 LDG.E.64 R4, desc[UR4][R2.64+-0x3200] ;  /* 0xffce000402041981 */ /* 0x0002a2000c1e1b00 */
[----:B------:R-:W-:Y:S02]  /*0250*/  ISETP.GE.AND P0, PT, R17, 0x3600, PT ;  /* 0x000036001100780c */ /* 0x000fe40003f06270 */
[----:B------:R-:W-:Y:S02]  /*0260*/  CS2R R22, SRZ ;  /* 0x0000000000167805 */ /* 0x000fe4000001ff00 */
[----:B------:R-:W-:Y:S02]  /*0270*/  IADD3 R6, P6, R12, UR8, RZ ;  /* 0x000000080c067c10 */ /* 0x000fe4000ffde0ff */
[----:B------:R-:W-:Y:S02]  /*0280*/  ISETP.GT.AND P4, PT, R19, 0x33f, !P0 ;  /* 0x0000033f1300780c */ /* 0x000fe40004784270 */
[----:B------:R-:W-:Y:S02]  /*0290*/  IADD3 R8, P5, R12, UR6, RZ ;  /* 0x000000060c087c10 */ /* 0x000fe4000ffbe0ff */
[----:B------:R-:W-:-:S02]  /*02a0*/  IADD3 R20, P2, R12, UR10, RZ ;  /* 0x0000000a0c147c10 */ /* 0x000fc4000ff5e0ff */
[----:B------:R-:W-:Y:S02]  /*02b0*/  IADD3.X R7, R10, UR9, RZ, P6, !PT ;  /* 0x000000090a077c10 */ /* 0x000fe4000b7fe4ff */
[----:B-1----:R-:W-:Y:S02]  /*02c0*/  CS2R R2, SRZ ;  /* 0x0000000000027805 */ /* 0x002fe4000001ff00 */
[----:B------:R-:W-:Y:S01]  /*02d0*/  ISETP.NE.AND P6, PT, R13, 0x2e0, PT ;  /* 0x000002e00d00780c */ /* 0x000fe20003fc5270 */
[----:B------:R-:W-:Y:S01]  /*02e0*/  ULDC.64 UR8, c[0x0][0x228] ;  /* 0x00008a0000087ab9 */ /* 0x000fe20000000a00 */
[----:B------:R-:W-:Y:S01]  /*02f0*/  IADD3.X R9, R10, UR7, RZ, P5, !PT ;  /* 0x000000070a097c10 */ /* 0x000fe2000affe4ff */
[----:B------:R-:W-:Y:S01]  /*0300*/  ULDC.64 UR6, c[0x0][0x220] ;  /* 0x0000880000067ab9 */ /* 0x000fe20000000a00 */
[----:B------:R-:W-:Y:S02]  /*0310*/  IADD3.X R21, R10, UR11, RZ, P2, !PT ;  /* 0x0000000b0a157c10 */ /* 0x000fe400097fe4ff */
[----:B------:R-:W-:-:S02]  /*0320*/  ISETP.LT.AND P2, PT, R17, 0x3600, !P6 ;  /* 0x000036001100780c */ /* 0x000fc40007741270 */
[----:B------:R-:W-:Y:S01]  /*0330*/  ISETP.NE.AND P5, PT, R13, 0x300, PT ;  /* 0x000003000d00780c */ /* 0x000fe20003fa5270 */
[----:B------:R-:W3:Y:S01]  /*0340*/  @P4 LDG.E.64 R22, desc[UR4][R20.64+-0x3400] ;  /* 0xffcc000414164981 */ /* 0x000ee2000c1e1b00 */
[----:B--2---:R-:W-:Y:S02]  /*0350*/  SEL R11, R4, RZ, P1 ;  /* 0x000000ff040b7207 */ /* 0x004fe40000800000 */
[----:B------:R-:W-:Y:S02]  /*0360*/  SEL R15, R5, RZ, P1 ;  /* 0x000000ff050f7207 */ /* 0x000fe40000800000 */
[----:B------:R-:W-:Y:S02]  /*0370*/  CS2R R4, SRZ ;  /* 0x0000000000047805 */ /* 0x000fe4000001ff00 */
[----:B------:R-:W-:-:S04]  /*0380*/  ISETP.LT.AND P1, PT, R17, 0x3600, !P5 ;  /* 0x000036001100780c */ /* 0x000fc80006f21270 */
[----:B------:R1:W2:Y:S09]  /*0390*/  @P2 LDG.E.64 R4, desc[UR4][R8.64+-0x2e00] ;  /* 0xffd2000408042981 */ /* 0x0002b2000c1e1b00 */
[----:B------:R4:W5:Y:S01]  /*03a0*/  @P1 LDG.E.64 R2, desc[UR4][R6.64+-0x3000] ;  /* 0xffd0000406021981 */ /* 0x000962000c1e1b00 */
[----:B-1----:R-:W1:Y:S01]  /*03b0*/  LDC.64 R8, c[0x0][0x250] ;  /* 0x00009400ff087b82 */ /* 0x002e620000000a00 */
[----:B---3--:R-:W-:-:S02]  /*03c0*/  @P3 SEL R15, R23, RZ, P4 ;  /* 0x000000ff170f3207 */ /* 0x008fc40002000000 */
[----:B------:R-:W-:Y:S02]  /*03d0*/  @P3 SEL R11, R22, RZ, P4 ;  /* 0x000000ff160b3207 */ /* 0x000fe40002000000 */
[----:B------:R-:W-:-:S03]  /*03e0*/  IADD3 R20, P3, R12, UR6, RZ ;  /* 0x000000060c147c10 */ /* 0x000fc6000ff7e0ff */
[----:B----4-:R-:W3:Y:S01]  /*03f0*/  LDC.64 R6, c[0x0][0x258] ;  /* 0x00009600ff067b82 */ /* 0x010ee20000000a00 */
[----:B------:R-:W-:Y:S02]  /*0400*/  IADD3 R22, P4, R12, UR8, RZ ;  /* 0x000000080c167c10 */ /* 0x000fe4000ff9e0ff */
[----:B------:R-:W-:Y:S01]  /*0410*/  IADD3.X R21, R10, UR7, RZ, P3, !PT ;  /* 0x000000070a157c10 */ /* 0x000fe20009ffe4ff */
[----:B------:R-:W-:Y:S01]  /*0420*/  ULDC.64 UR6, c[0x0][0x218] ;  /* 0x0000860000067ab9 */ /* 0x000fe20000000a00 */
[C---:B------:R-:W-:Y:S02]  /*0430*/  ISETP.NE.AND P3, PT, R13.reuse, 0x2a0, PT ;  /* 0x000002a00d00780c */ /* 0x040fe40003f65270 */
[----:B------:R-:W-:Y:S02]  /*0440*/  IADD3.X R23, R10, UR9, RZ, P4, !PT ;  /* 0x000000090a177c10 */ /* 0x000fe4000a7fe4ff */
[----:B------:R-:W-:Y:S02]  /*0450*/  ISETP.NE.AND P4, PT, R13, 0x2c0, PT ;  /* 0x000002c00d00780c */ /* 0x000fe40003f85270 */
[----:B--2---:R-:W-:-:S02]  /*0460*/  SEL R0, R4, RZ, P2 ;  /* 0x000000ff04007207 */ /* 0x004fc40001000000 */
[----:B------:R-:W-:Y:S02]  /*0470*/  SEL R16, R5, RZ, P2 ;  /* 0x000000ff05107207 */ /* 0x000fe40001000000 */
[----:B------:R-:W-:Y:S02]  /*0480*/  CS2R R4, SRZ ;  /* 0x0000000000047805 */ /* 0x000fe4000001ff00 */
[----:B------:R-:W-:Y:S02]  /*0490*/  ISETP.LT.AND P2, PT, R17, 0x3600, !P3 ;  /* 0x000036001100780c */ /* 0x000fe40005f41270 */
[----:B-----5:R-:W-:Y:S02]  /*04a0*/  SEL R24, R2, RZ, P1 ;  /* 0x000000ff02187207 */ /* 0x020fe40000800000 */
[----:B------:R-:W-:Y:S02]  /*04b0*/  SEL R18, R3, RZ, P1 ;  /* 0x000000ff03127207 */ /* 0x000fe40000800000 */
[----:B------:R-:W-:-:S02]  /*04c0*/  CS2R R2, SRZ ;  /* 0x0000000000027805 */ /* 0x000fc4000001ff00 */
[----:B------:R-:W-:-:S05]  /*04d0*/  ISETP.LT.AND P1, PT, R17, 0x3600, !P4 ;  /* 0x000036001100780c */ /* 0x000fca0006721270 */
[----:B------:R2:W4:Y:S08]  /*04e0*/  @P2 LDG.E.64 R2, desc[UR4][R20.64+-0x2a00] ;  /* 0xffd6000414022981 */ /* 0x000530000c1e1b00 */
[----:B------:R5:W4:Y:S01]  /*04f0*/  @P1 LDG.E.64 R4, desc[UR4][R22.64+-0x2c00] ;  /* 0xffd4000416041981 */ /* 0x000b22000c1e1b00 */
[----:B------:R-:W-:Y:S02]  /*0500*/  @P6 SEL R0, R24, R11, !P5 ;  /* 0x0000000b18006207 */ /* 0x000fe40006800000 */
[----:B--2---:R-:W-:Y:S01]  /*0510*/  CS2R R20, SRZ ;  /* 0x0000000000147805 */ /* 0x004fe2000001ff00 */
[----:B---3--:R-:W-:Y:S01]  /*0520*/  IMAD.WIDE R24, R19, 0x4, R6 ;  /* 0x0000000413187825 */ /* 0x008fe200078e0206 */
[----:B------:R-:W-:-:S02]  /*0530*/  @P6 SEL R16, R18, R15, !P5 ;  /* 0x0000000f12106207 */ /* 0x000fc40006800000 */
[----:B------:R-:W-:Y:S01]  /*0540*/  IADD3 R12, P6, R12, UR6, RZ ;  /* 0x000000060c0c7c10 */ /* 0x000fe2000ffde0ff */
[----:B------:R-:W-:Y:S01]  /*0550*/  IMAD.MOV.U32 R15, RZ, RZ, RZ ;  /* 0x000000ffff0f7224 */ /* 0x000fe200078e00ff */
[----:B------:R-:W2:Y:S01]  /*0560*/  @!P0 LDG.E.EL R20, desc[UR4][R24.64] ;  /* 0x0000000418148981 */ /* 0x000ea2000c2e1900 */
[----:B------:R-:W-:Y:S01]  /*0570*/  IMAD.MOV.U32 R18, RZ, RZ, RZ ;  /* 0x000000ffff127224 */ /* 0x000fe200078e00ff */
[----:B------:R-:W-:Y:S01]  /*0580*/  ISETP.NE.AND P5, PT, R13, 0x280, PT ;  /* 0x000002800d00780c */ /* 0x000fe20003fa5270 */
[----:B-1----:R-:W-:Y:S01]  /*0590*/  IMAD.WIDE R8, R19, 0x4, R8 ;  /* 0x0000000413087825 */ /* 0x002fe200078e0208 */
[----:B------:R-:W3:Y:S01]  /*05a0*/  @!P0 LDG.E.EL R21, desc[UR4][R24.64] ;  /* 0x0000000418158981 */ /* 0x000ee2000c2e1900 */
[----:B------:R-:W-:Y:S02]  /*05b0*/  IADD3.X R13, R10, UR7, RZ, P6, !PT ;  /* 0x000000070a0d7c10 */ /* 0x000fe4000b7fe4ff */
[----:B------:R-:W-:Y:S01]  /*05c0*/  ISETP.LT.AND P6, PT, R17, 0x3600, !P5 ;  /* 0x000036001100780c */ /* 0x000fe20006fc1270 */
[----:B------:R-:W2:Y:S01]  /*05d0*/  @!P0 LDG.E.EL R15, desc[UR4][R8.64] ;  /* 0x00000004080f8981 */ /* 0x000ea2000c2e1900 */
[----:B------:R-:W-:-:S02]  /*05e0*/  CS2R R6, SRZ ;  /* 0x0000000000067805 */ /* 0x000fc4000001ff00 */
[----:B-----5:R-:W-:Y:S01]  /*05f0*/  CS2R R22, SRZ ;  /* 0x0000000000167805 */ /* 0x020fe2000001ff00 */
[----:B------:R-:W1:Y:S01]  /*0600*/  LDC.64 R10, c[0x0][0x268] ;  /* 0x00009a00ff0a7b82 */ /* 0x000e620000000a00 */
[----:B------:R5:W3:Y:S07]  /*0610*/  @!P0 LDG.E.EL R18, desc[UR4][R8.64] ;  /* 0x0000000408128981 */ /* 0x000aee000c2e1900 */
[----:B------:R5:W3:Y:S02]  /*0620*/  @P6 LDG.E.64 R6, desc[UR4][R12.64+-0x2800] ;  /* 0xffd800040c066981 */ /* 0x000ae4000c1e1b00 */
[----:B-----5:R-:W5:Y:S08]  /*0630*/  LDC.64 R8, c[0x0][0x260] ;  /* 0x00009800ff087b82 */ /* 0x020f700000000a00 */
[----:B0-----:R-:W0:Y:S01]  /*0640*/  LDC.64 R12, c[0x0][0x210] ;  /* 0x00008400ff0c7b82 */ /* 0x001e220000000a00 */
[----:B-----5:R-:W-:-:S05]  /*0650*/  IMAD.WIDE R8, R19, 0x4, R8 ;  /* 0x0000000413087825 */ /* 0x020fca00078e0208 */
[----:B------:R-:W5:Y:S04]  /*0660*/  @!P0 LDG.E.EL R23, desc[UR4][R8.64] ;  /* 0x0000000408178981 */ /* 0x000f68000c2e1900 */
[----:B------:R0:W5:Y:S01]  /*0670*/  @!P0 LDG.E.EL R22, desc[UR4][R8.64] ;  /* 0x0000000408168981 */ /* 0x000162000c2e1900 */
[----:B------:R-:W-:Y:S01]  /*0680*/  CS2R R24, SRZ ;  /* 0x0000000000187805 */ /* 0x000fe2000001ff00 */
[----:B-1----:R-:W-:-:S05]  /*0690*/  IMAD.WIDE R10, R19, 0x4, R10 ;  /* 0x00000004130a7825 */ /* 0x002fca00078e020a */
[----:B------:R-:W5:Y:S04]  /*06a0*/  @!P0 LDG.E.EL R24, desc[UR4][R10.64] ;  /* 0x000000040a188981 */ /* 0x000f68000c2e1900 */
[----:B------:R1:W5:Y:S01]  /*06b0*/  @!P0 LDG.E.EL R25, desc[UR4][R10.64] ;  /* 0x000000040a198981 */ /* 0x000362000c2e1900 */
[----:B----4-:R-:W-:Y:S02]  /*06c0*/  SEL R26, R2, RZ, P2 ;  /* 0x000000ff021a7207 */ /* 0x010fe40001000000 */
[----:B------:R-:W-:Y:S02]  /*06d0*/  SEL R27, R3, RZ, P2 ;  /* 0x000000ff031b7207 */ /* 0x000fe40001000000 */
[----:B------:R-:W-:Y:S01]  /*06e0*/  ISETP.GE.AND P2, PT, R19, 0x280, PT ;  /* 0x000002801300780c */ /* 0x000fe20003f46270 */
[----:B------:R-:W-:Y:S01]  /*06f0*/  IMAD R3, R14, -0xd80, R17 ;  /* 0xfffff2800e037824 */ /* 0x000fe200078e0211 */
[----:B0-----:R-:W-:-:S02]  /*0700*/  SEL R9, R4, RZ, P1 ;  /* 0x000000ff04097207 */ /* 0x001fc40000800000 */
[----:B------:R-:W-:Y:S02]  /*0710*/  SEL R5, R5, RZ, P1 ;  /* 0x000000ff05057207 */ /* 0x000fe40000800000 */
[----:B------:R-:W-:Y:S01]  /*0720*/  ISETP.LT.AND P1, PT, R17, 0x3600, !P2 ;  /* 0x000036001100780c */ /* 0x000fe20005721270 */
[----:B------:R-:W-:-:S04]  /*0730*/  IMAD R3, R14, 0xa00, R3 ;  /* 0x00000a000e037824 */ /* 0x000fc800078e0203 */
[----:B------:R-:W-:Y:S01]  /*0740*/  IMAD.WIDE R12, R3, 0x4, R12 ;  /* 0x00000004030c7825 */ /* 0x000fe200078e020c */
[----:B------:R-:W-:-:S07]  /*0750*/  CS2R R2, SRZ ;  /* 0x0000000000027805 */ /* 0x000fce000001ff00 */
[----:B------:R-:W4:Y:S01]  /*0760*/  @P1 LDG.E.64 R2, desc[UR4][R12.64] ;  /* 0x000000040c021981 */ /* 0x000f22000c1e1b00 */
[----:B--2---:R-:W-:Y:S01]  /*0770*/  FADD R20, R20, 9.9999997473787516356e-06 ;  /* 0x3727c5ac14147421 */ /* 0x004fe20000000000 */
[----:B---3--:R-:W-:-:S05]  /*0780*/  FADD R21, R21, 9.9999997473787516356e-06 ;  /* 0x3727c5ac15157421 */ /* 0x008fca0000000000 */
[----:B------:R-:W0:Y:S01]  /*0790*/  MUFU.SQRT R20, R20 ;  /* 0x0000001400147308 */ /* 0x000e220000002000 */
[----:B------:R-:W-:Y:S02]  /*07a0*/  @P3 SEL R27, R5, R16, !P4 ;  /* 0x00000010051b3207 */ /* 0x000fe40006000000 */
[----:B------:R-:W-:-:S05]  /*07b0*/  @P3 SEL R26, R9, R0, !P4 ;  /* 0x00000000091a3207 */ /* 0x000fca0006000000 */
[----:B------:R-:W2:Y:S01]  /*07c0*/  MUFU.SQRT R21, R21 ;  /* 0x0000001500157308 */ /* 0x000ea20000002000 */
[----:B-1----:R-:W-:Y:S01]  /*07d0*/  SEL R11, R6, RZ, P6 ;  /* 0x000000ff060b7207 */ /* 0x002fe20003000000 */
[----:B------:R-:W1:Y:S01]  /*07e0*/  LDC.64 R4, c[0x0][0x278] ;  /* 0x00009e00ff047b82 */ /* 0x000e620000000a00 */
[C---:B0-----:R-:W-:Y:S01]  /*07f0*/  FSETP.GT.AND P3, PT, R20.reuse, 8.50705917302346158658e+37, PT ;  /* 0x7e8000001400780b */ /* 0x041fe20003f64000 */
[----:B------:R-:W-:Y:S01]  /*0800*/  IMAD.MOV.U32 R0, RZ, RZ, 0x3e800000 ;  /* 0x3e800000ff007424 */ /* 0x000fe200078e00ff */
[----:B------:R-:W-:Y:S02]  /*0810*/  SEL R8, R7, RZ, P6 ;  /* 0x000000ff07087207 */ /* 0x000fe40003000000 */
[----:B------:R-:W-:-:S03]  /*0820*/  FSETP.GEU.AND P4, PT, R20, 1.175494350822287508e-38, PT ;  /* 0x008000001400780b */ /* 0x000fc60003f8e000 */
[----:B------:R-:W0:Y:S01]  /*0830*/  LDC.64 R6, c[0x0][0x270] ;  /* 0x00009c00ff067b82 */ /* 0x000e220000000a00 */
[----:B--2---:R-:W-:Y:S02]  /*0840*/  FSETP.GT.AND P6, PT, R21, 8.50705917302346158658e+37, PT ;  /* 0x7e8000001500780b */ /* 0x004fe40003fc4000 */
[----:B------:R-:W-:-:S03]  /*0850*/  FSEL R9, R0, 1, P3 ;  /* 0x3f80000000097808 */ /* 0x000fc60001800000 */
[----:B------:R-:W-:Y:S01]  /*0860*/  @P3 FMUL R20, R20, 0.25 ;  /* 0x3e80000014143820 */ /* 0x000fe20000400000 */
[----:B------:R-:W-:-:S03]  /*0870*/  FSETP.GEU.AND P3, PT, R21, 1.175494350822287508e-38, PT ;  /* 0x008000001500780b */ /* 0x000fc60003f6e000 */
[----:B------:R-:W-:-:S04]  /*0880*/  @!P4 FMUL R20, R20, 16777216 ;  /* 0x4b8000001414c820 */ /* 0x000fc80000400000 */
[----:B------:R-:W-:-:S06]  /*0890*/  @P6 FMUL R21, R21, 0.25 ;  /* 0x3e80000015156820 */ /* 0x000fcc0000400000 */
[----:B------:R-:W-:Y:S01]  /*08a0*/  @!P3 FMUL R21, R21, 16777216 ;  /* 0x4b8000001515b820 */ /* 0x000fe20000400000 */
[----:B------:R-:W2:Y:S01]  /*08b0*/  MUFU.RCP R20, R20 ;  /* 0x0000001400147308 */ /* 0x000ea20000001000 */
[----:B------:R-:W-:-:S07]  /*08c0*/  FSEL R0, R0, 1, P6 ;  /* 0x3f80000000007808 */ /* 0x000fce0003000000 */
[----:B------:R-:W3:Y:S01]  /*08d0*/  MUFU.RCP R21, R21 ;  /* 0x0000001500157308 */ /* 0x000ee20000001000 */
[----:B------:R-:W-:Y:S01]  /*08e0*/  @!P4 FMUL R9, R9, 16777216 ;  /* 0x4b8000000909c820 */ /* 0x000fe20000400000 */
[----:B------:R-:W-:-:S03]  /*08f0*/  @!P3 FMUL R0, R0, 16777216 ;  /* 0x4b8000000000b820 */ /* 0x000fc60000400000 */
[----:B--2---:R-:W-:Y:S01]  /*0900*/  FMUL R20, R20, R9 ;  /* 0x0000000914147220 */ /* 0x004fe20000400000 */
[----:B---3--:R-:W-:Y:S01]  /*0910*/  FMUL R21, R21, R0 ;  /* 0x0000000015157220 */ /* 0x008fe20000400000 */
[----:B0-----:R-:W-:-:S04]  /*0920*/  IMAD.WIDE R6, R17, 0x4, R6 ;  /* 0x0000000411067825 */ /* 0x001fc800078e0206 */
[----:B-1----:R-:W-:Y:S01]  /*0930*/  IMAD.WIDE R4, R17, 0x4, R4 ;  /* 0x0000000411047825 */ /* 0x002fe200078e0204 */
[----:B----4-:R-:W-:Y:S02]  /*0940*/  SEL R2, R2, RZ, P1 ;  /* 0x000000ff02027207 */ /* 0x010fe40000800000 */
[----:B------:R-:W-:Y:S02]  /*0950*/  SEL R3, R3, RZ, P1 ;  /* 0x000000ff03037207 */ /* 0x000fe40000800000 */
[----:B------:R-:W-:Y:S02]  /*0960*/  @P2 SEL R2, R11, R26, !P5 ;  /* 0x0000001a0b022207 */ /* 0x000fe40006800000 */
[----:B------:R-:W-:-:S03]  /*0970*/  @P2 SEL R3, R8, R27, !P5 ;  /* 0x0000001b08032207 */ /* 0x000fc60006800000 */
[----:B------:R-:W-:Y:S02]  /*0980*/  FADD R15, R2, -R15 ;  /* 0x8000000f020f7221 */ /* 0x000fe40000000000 */
[----:B------:R-:W-:Y:S02]  /*0990*/  FADD R18, R3, -R18 ;  /* 0x8000001203127221 */ /* 0x000fe40000000000 */
[----:B------:R-:W-:Y:S02]  /*09a0*/  FMUL R15, R15, R20 ;  /* 0x000000140f0f7220 */ /* 0x000fe40000400000 */
[----:B------:R-:W-:Y:S02]  /*09b0*/  FMUL R18, R18, R21 ;  /* 0x0000001512127220 */ /* 0x000fe40000400000 */
[----:B-----5:R-:W-:Y:S02]  /*09c0*/  FFMA R15, R15, R23, R24 ;  /* 0x000000170f0f7223 */ /* 0x020fe40000000018 */
[----:B------:R-:W-:Y:S01]  /*09d0*/  FFMA R18, R18, R22, R25 ;  /* 0x0000001612127223 */ /* 0x000fe20000000019 */
[----:B------:R0:W-:Y:S02]  /*09e0*/  @!P0 STG.E.64 desc[UR4][R6.64], R2 ;  /* 0x0000000206008986 */ /* 0x0001e4000c101b04 */
[----:B------:R-:W-:-:S02]  /*09f0*/  FSETP.GEU.AND P1, PT, R15, RZ, PT ;  /* 0x000000ff0f00720b */ /* 0x000fc40003f2e000 */
[C---:B------:R-:W-:Y:S02]  /*0a00*/  FSETP.GEU.AND P2, PT, R18.reuse, RZ, PT ;  /* 0x000000ff1200720b */ /* 0x040fe40003f4e000 */
[----:B------:R-:W-:Y:S02]  /*0a10*/  FSEL R8, R15, RZ, P1 ;  /* 0x000000ff0f087208 */ /* 0x000fe40000800000 */
[----:B------:R-:W-:Y:S01]  /*0a20*/  FSEL R9, R18, RZ, P2 ;  /* 0x000000ff12097208 */ /* 0x000fe20001000000 */
[----:B0-----:R-:W-:Y:S08]  /*0a30*/  @P0 EXIT ;  /* 0x000000000000094d */ /* 0x001ff00003800000 */
[----:B------:R-:W-:Y:S01]  /*0a40*/  STG.E.64 desc[UR4][R4.64], R8 ;  /* 0x0000000804007986 */ /* 0x000fe2000c101b04 */
[----:B------:R-:W-:Y:S05]  /*0a50*/  EXIT ;  /* 0x000000000000794d */ /* 0x000fea0003800000 */
.L_x_0:
[----:B------:R-:W-:-:S00]  /*0a60*/  BRA `(.L_x_0) ;  /* 0xfffffffc00fc7947 */ /* 0x000fc0000383ffff */
[----:B------:R-:W-:-:S00]  /*0a70*/  NOP ;  /* 0x0000000000007918 */ /* 0x000fc00000000000 */
        /* <DEDUP_REMOVED lines=8> */
.L_x_1:


//--------------------- .nv.global.init           --------------------------
	.section	.nv.global.init,"aw",@progbits
.nv.global.init:
	.type		_$_str,@object
	.size		_$_str,(_$_str_$_2 - _$_str)
_$_str:
        /*0000*/ 	.byte	0x5f, 0x5f, 0x43, 0x55, 0x44, 0x41, 0x5f, 0x46, 0x54, 0x5a, 0x00
	.type		_$_str_$_2,@object
	.size		_$_str_$_2,(.L_1 - _$_str_$_2)
_$_str_$_2:
        /*000b*/ 	.byte	0x5f, 0x5f, 0x43, 0x55, 0x44, 0x41, 0x5f, 0x50, 0x52, 0x45, 0x43, 0x5f, 0x53, 0x51, 0x52, 0x54
        /*001b*/ 	.byte	0x00
.L_1:


//--------------------- .nv.constant0.triton_poi_fused__native_batch_norm_legit_no_training_cat_relu_96 --------------------------
	.section	.nv.constant0.triton_poi_fused__native_batch_norm_legit_no_training_cat_relu_96,"a",@progbits
	.sectionflags	@""
	.align	4
.nv.constant0.triton_poi_fused__native_batch_norm_legit_no_training_cat_relu_96:
	.zero		644
